	.headerflags	@"EF_CUDA_TEXMODE_UNIFIED EF_CUDA_64BIT_ADDRESS EF_CUDA_ACCELERATORS EF_CUDA_SM90 EF_CUDA_VIRTUAL_SM(EF_CUDA_SM90)"
	.elftype	@"ET_EXEC"


//--------------------- .nv.info                  --------------------------
	.section	.nv.info,"",@"SHT_CUDA_INFO"
	.align	4


	//----- nvinfo : EIATTR_REGCOUNT
	.align		4
        /*0000*/ 	.byte	0x04, 0x2f
        /*0002*/ 	.short	(.L_1 - .L_0)
	.align		4
.L_0:
        /*0004*/ 	.word	index@(triton_poi_fused_clone_3)
        /*0008*/ 	.word	0x00000016


	//----- nvinfo : EIATTR_MIN_STACK_SIZE
	.align		4
.L_1:
        /*000c*/ 	.byte	0x04, 0x12
        /*000e*/ 	.short	(.L_3 - .L_2)
	.align		4
.L_2:
        /*0010*/ 	.word	index@(triton_poi_fused_clone_3)
        /*0014*/ 	.word	0x00000000


	//----- nvinfo : EIATTR_FRAME_SIZE
	.align		4
.L_3:
        /*0018*/ 	.byte	0x04, 0x11
        /*001a*/ 	.short	(.L_5 - .L_4)
	.align		4
.L_4:
        /*001c*/ 	.word	index@(triton_poi_fused_clone_3)
        /*0020*/ 	.word	0x00000000


	//----- nvinfo : EIATTR_MIN_STACK_SIZE
	.align		4
.L_5:
        /*0024*/ 	.byte	0x04, 0x12
        /*0026*/ 	.short	(.L_7 - .L_6)
	.align		4
.L_6:
        /*0028*/ 	.word	index@(triton_poi_fused_clone_3)
        /*002c*/ 	.word	0x00000000
.L_7:


//--------------------- .nv.info.triton_poi_fused_clone_3 --------------------------
	.section	.nv.info.triton_poi_fused_clone_3,"",@"SHT_CUDA_INFO"
	.sectionflags	@""
	.align	4


	//----- nvinfo : EIATTR_CUDA_API_VERSION
	.align		4
        /*0000*/ 	.byte	0x04, 0x37
        /*0002*/ 	.short	(.L_9 - .L_8)
.L_8:
        /*0004*/ 	.word	0x0000007c


	//----- nvinfo : EIATTR_KPARAM_INFO
	.align		4
.L_9:
        /*0008*/ 	.byte	0x04, 0x17
        /*000a*/ 	.short	(.L_11 - .L_10)
.L_10:
        /*000c*/ 	.word	0x00000000
        /*0010*/ 	.short	0x0006
        /*0012*/ 	.short	0x002c
        /*0014*/ 	.byte	0x00, 0xf0, 0x11, 0x00


	//----- nvinfo : EIATTR_KPARAM_INFO
	.align		4
.L_11:
        /*0018*/ 	.byte	0x04, 0x17
        /*001a*/ 	.short	(.L_13 - .L_12)
.L_12:
        /*001c*/ 	.word	0x00000000
        /*0020*/ 	.short	0x0005
        /*0022*/ 	.short	0x0028
        /*0024*/ 	.byte	0x00, 0xf0, 0x11, 0x00


	//----- nvinfo : EIATTR_KPARAM_INFO
	.align		4
.L_13:
        /*0028*/ 	.byte	0x04, 0x17
        /*002a*/ 	.short	(.L_15 - .L_14)
.L_14:
        /*002c*/ 	.word	0x00000000
        /*0030*/ 	.short	0x0004
        /*0032*/ 	.short	0x0020
        /*0034*/ 	.byte	0x00, 0xf4, 0x21, 0x00


	//----- nvinfo : EIATTR_KPARAM_INFO
	.align		4
.L_15:
        /*0038*/ 	.byte	0x04, 0x17
        /*003a*/ 	.short	(.L_17 - .L_16)
.L_16:
        /*003c*/ 	.word	0x00000000
        /*0040*/ 	.short	0x0003
        /*0042*/ 	.short	0x0018
        /*0044*/ 	.byte	0x00, 0xf4, 0x21, 0x00


	//----- nvinfo : EIATTR_KPARAM_INFO
	.align		4
.L_17:
        /*0048*/ 	.byte	0x04, 0x17
        /*004a*/ 	.short	(.L_19 - .L_18)
.L_18:
        /*004c*/ 	.word	0x00000000
        /*0050*/ 	.short	0x0002
        /*0052*/ 	.short	0x0010
        /*0054*/ 	.byte	0x00, 0xf4, 0x21, 0x00


	//----- nvinfo : EIATTR_KPARAM_INFO
	.align		4
.L_19:
        /*0058*/ 	.byte	0x04, 0x17
        /*005a*/ 	.short	(.L_21 - .L_20)
.L_20:
        /*005c*/ 	.word	0x00000000
        /*0060*/ 	.short	0x0001
        /*0062*/ 	.short	0x0008
        /*0064*/ 	.byte	0x00, 0xf4, 0x21, 0x00


	//----- nvinfo : EIATTR_KPARAM_INFO
	.align		4
.L_21:
        /*0068*/ 	.byte	0x04, 0x17
        /*006a*/ 	.short	(.L_23 - .L_22)
.L_22:
        /*006c*/ 	.word	0x00000000
        /*0070*/ 	.short	0x0000
        /*0072*/ 	.short	0x0000
        /*0074*/ 	.byte	0x00, 0xf4, 0x21, 0x00


	//----- nvinfo : EIATTR_SPARSE_MMA_MASK
	.align		4
.L_23:
        /*0078*/ 	.byte	0x03, 0x50
        /*007a*/ 	.short	0x0000


	//----- nvinfo : EIATTR_MAXREG_COUNT
	.align		4
        /*007c*/ 	.byte	0x03, 0x1b
        /*007e*/ 	.short	0x00ff


	//----- nvinfo : EIATTR_EXIT_INSTR_OFFSETS
	.align		4
        /*0080*/ 	.byte	0x04, 0x1c
        /*0082*/ 	.short	(.L_25 - .L_24)


	//   ....[0]....
.L_24:
        /*0084*/ 	.word	0x00000450


	//   ....[1]....
        /*0088*/ 	.word	0x000004b0


	//----- nvinfo : EIATTR_REQNTID
	.align		4
.L_25:
        /*008c*/ 	.byte	0x04, 0x10
        /*008e*/ 	.short	(.L_27 - .L_26)
.L_26:
        /*0090*/ 	.word	0x00000080
        /*0094*/ 	.word	0x00000001
        /*0098*/ 	.word	0x00000001


	//----- nvinfo : EIATTR_CBANK_PARAM_SIZE
	.align		4
.L_27:
        /*009c*/ 	.byte	0x03, 0x19
        /*009e*/ 	.short	0x0030


	//----- nvinfo : EIATTR_PARAM_CBANK
	.align		4
        /*00a0*/ 	.byte	0x04, 0x0a
        /*00a2*/ 	.short	(.L_29 - .L_28)
	.align		4
.L_28:
        /*00a4*/ 	.word	index@(.nv.constant0.triton_poi_fused_clone_3)
        /*00a8*/ 	.short	0x0210
        /*00aa*/ 	.short	0x0030


	//----- nvinfo : EIATTR_SW_WAR
	.align		4
.L_29:
        /*00ac*/ 	.byte	0x04, 0x36
        /*00ae*/ 	.short	(.L_31 - .L_30)
.L_30:
        /*00b0*/ 	.word	0x00000008
.L_31:


//--------------------- .nv.callgraph             --------------------------
	.section	.nv.callgraph,"",@"SHT_CUDA_CALLGRAPH"
	.align	4
	.sectionentsize	8
	.align		4
        /*0000*/ 	.word	0x00000000
	.align		4
        /*0004*/ 	.word	0xffffffff
	.align		4
        /*0008*/ 	.word	0x00000000
	.align		4
        /*000c*/ 	.word	0xfffffffe
	.align		4
        /*0010*/ 	.word	0x00000000
	.align		4
        /*0014*/ 	.word	0xfffffffd
	.align		4
        /*0018*/ 	.word	0x00000000
	.align		4
        /*001c*/ 	.word	0xfffffffc


//--------------------- .text.triton_poi_fused_clone_3 --------------------------
	.section	.text.triton_poi_fused_clone_3,"ax",@progbits
	.sectionflags	@"SHF_BARRIERS=1"
	.align	128
        .global         triton_poi_fused_clone_3
        .type           triton_poi_fused_clone_3,@function
        .size           triton_poi_fused_clone_3,(.L_x_1 - triton_poi_fused_clone_3)
        .other          triton_poi_fused_clone_3,@"STO_CUDA_ENTRY STV_DEFAULT"
triton_poi_fused_clone_3:
.text.triton_poi_fused_clone_3:
[----:B------:R-:W0:Y:S02]  /*0000*/  LDC R1, c[0x0][0x28] ;  /* 0x00000a00ff017b82 */ /* 0x000e240000000800 */
[----:B------:R-:W1:Y:S01]  /*0010*/  S2R R0, SR_TID.X ;  /* 0x0000000000007919 */ /* 0x000e620000002100 */
[----:B------:R-:W2:Y:S01]  /*0020*/  LDC.64 R4, c[0x0][0x210] ;  /* 0x00008400ff047b82 */ /* 0x000ea20000000a00 */
[----:B------:R-:W-:Y:S01]  /*0030*/  ULDC.64 UR6, c[0x0][0x208] ;  /* 0x0000820000067ab9 */ /* 0x000fe20000000a00 */
[----:B------:R-:W3:Y:S01]  /*0040*/  S2R R2, SR_CTAID.X ;  /* 0x0000000000027919 */ /* 0x000ee20000002500 */
[----:B------:R-:W4:Y:S01]  /*0050*/  S2R R7, SR_CTAID.Y ;  /* 0x0000000000077919 */ /* 0x000f220000002600 */
[----:B-1----:R-:W-:Y:S01]  /*0060*/  SHF.R.U32.HI R6, RZ, 0x2, R0 ;  /* 0x00000002ff067819 */ /* 0x002fe20000011600 */
[----:B---3--:R-:W-:-:S03]  /*0070*/  IMAD.SHL.U32 R9, R2, 0x20, RZ ;  /* 0x0000002002097824 */ /* 0x008fc600078e00ff */
[----:B------:R-:W-:Y:S02]  /*0080*/  SGXT.U32 R6, R6, 0x5 ;  /* 0x000000050606781a */ /* 0x000fe40000000000 */
[----:B------:R-:W-:Y:S01]  /*0090*/  SHF.R.S32.HI R13, RZ, 0x1a, R2 ;  /* 0x0000001aff0d7819 */ /* 0x000fe20000011402 */
[----:B----4-:R-:W-:Y:S01]  /*00a0*/  IMAD.SHL.U32 R7, R7, 0x4, RZ ;  /* 0x0000000407077824 */ /* 0x010fe200078e00ff */
[----:B------:R-:W-:Y:S02]  /*00b0*/  LOP3.LUT R10, R9, R6, RZ, 0xfc, !PT ;  /* 0x00000006090a7212 */ /* 0x000fe400078efcff */
[----:B------:R-:W-:Y:S02]  /*00c0*/  SGXT R13, R13, 0x1 ;  /* 0x000000010d0d781a */ /* 0x000fe40000000200 */
[----:B------:R-:W-:Y:S02]  /*00d0*/  SHF.R.S32.HI R3, RZ, 0x1f, R10 ;  /* 0x0000001fff037819 */ /* 0x000fe4000001140a */
[----:B------:R-:W-:-:S02]  /*00e0*/  LEA.HI R13, R13, R10, RZ, 0x4 ;  /* 0x0000000a0d0d7211 */ /* 0x000fc400078f20ff */
[----:B------:R-:W-:Y:S02]  /*00f0*/  LEA.HI R8, R3, R10, RZ, 0x2 ;  /* 0x0000000a03087211 */ /* 0x000fe400078f10ff */
[----:B------:R-:W1:Y:S01]  /*0100*/  LDC.64 R2, c[0x0][0x218] ;  /* 0x00008600ff027b82 */ /* 0x000e620000000a00 */
[----:B------:R-:W-:Y:S02]  /*0110*/  ISETP.GE.AND P1, PT, R10, 0x40, PT ;  /* 0x000000400a00780c */ /* 0x000fe40003f26270 */
[----:B------:R-:W-:Y:S02]  /*0120*/  SHF.R.S32.HI R11, RZ, 0x2, R8 ;  /* 0x00000002ff0b7819 */ /* 0x000fe40000011408 */
[----:B------:R-:W-:Y:S02]  /*0130*/  LOP3.LUT R15, R8, 0xfffffffc, RZ, 0xc0, !PT ;  /* 0xfffffffc080f7812 */ /* 0x000fe400078ec0ff */
[----:B------:R-:W-:Y:S02]  /*0140*/  LEA.HI R12, R11, R11, RZ, 0x2 ;  /* 0x0000000b0b0c7211 */ /* 0x000fe400078f10ff */
[----:B------:R-:W-:Y:S01]  /*0150*/  LOP3.LUT R8, R7, 0x3, R0, 0xf8, !PT ;  /* 0x0000000307087812 */ /* 0x000fe200078ef800 */
[----:B------:R-:W-:Y:S01]  /*0160*/  IMAD.IADD R15, R10, 0x1, -R15 ;  /* 0x000000010a0f7824 */ /* 0x000fe200078e0a0f */
[----:B------:R-:W-:-:S02]  /*0170*/  LOP3.LUT R12, R12, 0x3ffffffc, RZ, 0xc0, !PT ;  /* 0x3ffffffc0c0c7812 */ /* 0x000fc400078ec0ff */
[----:B------:R-:W-:Y:S01]  /*0180*/  SHF.R.S32.HI R16, RZ, 0x4, R13 ;  /* 0x00000004ff107819 */ /* 0x000fe2000001140d */
[----:B------:R-:W-:Y:S01]  /*0190*/  IMAD R17, R15, 0x10, R8 ;  /* 0x000000100f117824 */ /* 0x000fe200078e0208 */
[----:B------:R-:W-:Y:S01]  /*01a0*/  ISETP.LT.AND P0, PT, R8, 0x4, !P1 ;  /* 0x000000040800780c */ /* 0x000fe20004f01270 */
[----:B------:R-:W-:Y:S02]  /*01b0*/  IMAD.IADD R14, R11, 0x1, -R12 ;  /* 0x000000010b0e7824 */ /* 0x000fe400078e0a0c */
[----:B------:R-:W3:Y:S01]  /*01c0*/  LDC.64 R10, c[0x0][0x228] ;  /* 0x00008a00ff0a7b82 */ /* 0x000ee20000000a00 */
[----:B------:R-:W-:Y:S02]  /*01d0*/  IMAD R17, R16, 0x40, R17 ;  /* 0x0000004010117824 */ /* 0x000fe400078e0211 */
[----:B------:R-:W-:Y:S02]  /*01e0*/  IMAD.MOV.U32 R8, RZ, RZ, RZ ;  /* 0x000000ffff087224 */ /* 0x000fe400078e00ff */
[----:B------:R-:W-:-:S02]  /*01f0*/  IMAD R17, R14, 0x4, R17 ;  /* 0x000000040e117824 */ /* 0x000fc400078e0211 */
[----:B-1----:R-:W-:Y:S01]  /*0200*/  IMAD.WIDE R2, R15, 0x4, R2 ;  /* 0x000000040f027825 */ /* 0x002fe200078e0202 */
[----:B------:R-:W1:Y:S03]  /*0210*/  LDC.64 R12, c[0x0][0x220] ;  /* 0x00008800ff0c7b82 */ /* 0x000e660000000a00 */
[----:B--2---:R-:W-:-:S04]  /*0220*/  IMAD.WIDE R4, R17, 0x4, R4 ;  /* 0x0000000411047825 */ /* 0x004fc800078e0204 */
[----:B------:R-:W-:Y:S01]  /*0230*/  IMAD.MOV.U32 R17, RZ, RZ, RZ ;  /* 0x000000ffff117224 */ /* 0x000fe200078e00ff */
[----:B------:R-:W2:Y:S01]  /*0240*/  @P0 LDG.E.EL R8, desc[UR6][R4.64] ;  /* 0x0000000604080981 */ /* 0x000ea2000c2e1900 */
[----:B------:R-:W-:-:S04]  /*0250*/  IMAD R19, R16, 0x4, R15 ;  /* 0x0000000410137824 */ /* 0x000fc800078e020f */
[----:B------:R4:W2:Y:S01]  /*0260*/  @!P1 LDG.E.EL R17, desc[UR6][R2.64] ;  /* 0x0000000602119981 */ /* 0x0008a2000c2e1900 */
[----:B---3--:R-:W-:Y:S01]  /*0270*/  IMAD.WIDE R10, R15, 0x4, R10 ;  /* 0x000000040f0a7825 */ /* 0x008fe200078e020a */
[----:B------:R-:W-:-:S06]  /*0280*/  CS2R R14, SRZ ;  /* 0x00000000000e7805 */ /* 0x000fcc000001ff00 */
[----:B------:R-:W3:Y:S01]  /*0290*/  @!P1 LDG.E.EL R15, desc[UR6][R10.64] ;  /* 0x000000060a0f9981 */ /* 0x000ee2000c2e1900 */
[----:B-1----:R-:W-:-:S05]  /*02a0*/  IMAD.WIDE R12, R19, 0x4, R12 ;  /* 0x00000004130c7825 */ /* 0x002fca00078e020c */
[----:B------:R-:W3:Y:S01]  /*02b0*/  @!P1 LDG.E.EL R14, desc[UR6][R12.64] ;  /* 0x000000060c0e9981 */ /* 0x000ee2000c2e1900 */
[----:B------:R-:W1:Y:S01]  /*02c0*/  S2UR UR5, SR_CgaCtaId ;  /* 0x00000000000579c3 */ /* 0x000e620000008800 */
[----:B----4-:R-:W-:-:S05]  /*02d0*/  IMAD.SHL.U32 R3, R0, 0x20, RZ ;  /* 0x0000002000037824 */ /* 0x010fca00078e00ff */
[----:B------:R-:W-:Y:S02]  /*02e0*/  SHF.R.U32.HI R5, RZ, 0x5, R3 ;  /* 0x00000005ff057819 */ /* 0x000fe40000011603 */
[----:B------:R-:W-:Y:S02]  /*02f0*/  LOP3.LUT R6, R6, 0x60, R3, 0xf8, !PT ;  /* 0x0000006006067812 */ /* 0x000fe400078ef803 */
[----:B------:R-:W-:Y:S01]  /*0300*/  SGXT.U32 R5, R5, 0x2 ;  /* 0x000000020505781a */ /* 0x000fe20000000000 */
[----:B------:R-:W-:-:S04]  /*0310*/  UMOV UR4, 0x400 ;  /* 0x0000040000047882 */ /* 0x000fc80000000000 */
[----:B------:R-:W-:Y:S01]  /*0320*/  IMAD.IADD R5, R6, 0x1, R5 ;  /* 0x0000000106057824 */ /* 0x000fe200078e0205 */
[----:B-1----:R-:W-:Y:S01]  /*0330*/  UPRMT UR4, UR5, 0x654, UR4 ;  /* 0x0000065405047896 */ /* 0x002fe20008000004 */
[----:B------:R-:W-:-:S05]  /*0340*/  SHF.R.U32.HI R2, RZ, 0x5, R0 ;  /* 0x00000005ff027819 */ /* 0x000fca0000011600 */
[----:B------:R-:W-:Y:S02]  /*0350*/  LEA R5, R5, UR4, 0x2 ;  /* 0x0000000405057c11 */ /* 0x000fe4000f8e10ff */
[----:B------:R-:W-:Y:S02]  /*0360*/  LOP3.LUT R4, R9, 0x1f, R0, 0xf8, !PT ;  /* 0x0000001f09047812 */ /* 0x000fe400078ef800 */
[----:B------:R-:W-:Y:S02]  /*0370*/  SGXT.U32 R2, R2, 0x2 ;  /* 0x000000020202781a */ /* 0x000fe40000000000 */
[----:B------:R-:W-:Y:S02]  /*0380*/  ISETP.GE.AND P0, PT, R4, 0x40, PT ;  /* 0x000000400400780c */ /* 0x000fe40003f06270 */
[----:B------:R-:W-:Y:S02]  /*0390*/  LOP3.LUT R7, R7, R2, RZ, 0xfc, !PT ;  /* 0x0000000207077212 */ /* 0x000fe400078efcff */
[----:B------:R-:W-:-:S02]  /*03a0*/  LOP3.LUT R3, R0, 0x7f, RZ, 0xc0, !PT ;  /* 0x0000007f00037812 */ /* 0x000fc400078ec0ff */
[----:B------:R-:W-:-:S03]  /*03b0*/  ISETP.LT.AND P0, PT, R7, 0x4, !P0 ;  /* 0x000000040700780c */ /* 0x000fc60004701270 */
[----:B------:R-:W-:-:S05]  /*03c0*/  IMAD.IADD R3, R2, 0x1, R3 ;  /* 0x0000000102037824 */ /* 0x000fca00078e0203 */
[----:B------:R-:W-:Y:S02]  /*03d0*/  LEA R0, R3, UR4, 0x2 ;  /* 0x0000000403007c11 */ /* 0x000fe4000f8e10ff */
[----:B--2---:R-:W-:Y:S01]  /*03e0*/  FSETP.GEU.AND P1, PT, R8, -R17, PT ;  /* 0x800000110800720b */ /* 0x004fe20003f2e000 */
[----:B------:R-:W-:-:S05]  /*03f0*/  FADD R8, R17, R8 ;  /* 0x0000000811087221 */ /* 0x000fca0000000000 */
[----:B------:R-:W-:Y:S01]  /*0400*/  FSEL R8, R8, RZ, P1 ;  /* 0x000000ff08087208 */ /* 0x000fe20000800000 */
[----:B---3--:R-:W-:-:S04]  /*0410*/  FADD R15, R15, R14 ;  /* 0x0000000e0f0f7221 */ /* 0x008fc80000000000 */
[----:B------:R-:W-:-:S05]  /*0420*/  FADD R8, R8, R15 ;  /* 0x0000000f08087221 */ /* 0x000fca0000000000 */
[----:B------:R1:W-:Y:S01]  /*0430*/  STS [R5], R8 ;  /* 0x0000000805007388 */ /* 0x0003e20000000800 */
[----:B------:R-:W-:Y:S06]  /*0440*/  BAR.SYNC.DEFER_BLOCKING 0x0 ;  /* 0x0000000000007b1d */ /* 0x000fec0000010000 */
[----:B-1----:R-:W-:Y:S05]  /*0450*/  @!P0 EXIT ;  /* 0x000000000000894d */ /* 0x002fea0003800000 */
[----:B------:R-:W0:Y:S01]  /*0460*/  LDS R5, [R0] ;  /* 0x0000000000057984 */ /* 0x000e220000000800 */
[----:B------:R-:W1:Y:S01]  /*0470*/  LDC.64 R2, c[0x0][0x230] ;  /* 0x00008c00ff027b82 */ /* 0x000e620000000a00 */
[----:B------:R-:W-:-:S04]  /*0480*/  IMAD R7, R7, 0x40, R4 ;  /* 0x0000004007077824 */ /* 0x000fc800078e0204 */
[----:B-1----:R-:W-:-:S05]  /*0490*/  IMAD.WIDE R2, R7, 0x4, R2 ;  /* 0x0000000407027825 */ /* 0x002fca00078e0202 */
[----:B0-----:R-:W-:Y:S01]  /*04a0*/  STG.E desc[UR6][R2.64], R5 ;  /* 0x0000000502007986 */ /* 0x001fe2000c101906 */
[----:B------:R-:W-:Y:S05]  /*04b0*/  EXIT ;  /* 0x000000000000794d */ /* 0x000fea0003800000 */
.L_x_0:
[----:B------:R-:W-:-:S00]  /*04c0*/  BRA `(.L_x_0) ;  /* 0xfffffffc00fc7947 */ /* 0x000fc0000383ffff */
[----:B------:R-:W-:-:S00]  /*04d0*/  NOP ;  /* 0x0000000000007918 */ /* 0x000fc00000000000 */
        /* <DEDUP_REMOVED lines=10> */
.L_x_1:


//--------------------- .nv.shared.triton_poi_fused_clone_3 --------------------------
	.section	.nv.shared.triton_poi_fused_clone_3,"aw",@nobits
	.sectionflags	@""
	.align	16
	.zero		1024


//--------------------- .nv.constant0.triton_poi_fused_clone_3 --------------------------
	.section	.nv.constant0.triton_poi_fused_clone_3,"a",@progbits
	.sectionflags	@""
	.align	4
.nv.constant0.triton_poi_fused_clone_3:
	.zero		576
